//
// Generated by NVIDIA NVVM Compiler
//
// Compiler Build ID: CL-36424714
// Cuda compilation tools, release 13.0, V13.0.88
// Based on NVVM 20.0.0
//

.version 9.0
.target sm_100
.address_size 64

	// .globl	_Z6matmulPfS_S_iiiif

.visible .entry _Z6matmulPfS_S_iiiif(
	.param .u64 .ptr .align 1 _Z6matmulPfS_S_iiiif_param_0,
	.param .u64 .ptr .align 1 _Z6matmulPfS_S_iiiif_param_1,
	.param .u64 .ptr .align 1 _Z6matmulPfS_S_iiiif_param_2,
	.param .u32 _Z6matmulPfS_S_iiiif_param_3,
	.param .u32 _Z6matmulPfS_S_iiiif_param_4,
	.param .u32 _Z6matmulPfS_S_iiiif_param_5,
	.param .u32 _Z6matmulPfS_S_iiiif_param_6,
	.param .f32 _Z6matmulPfS_S_iiiif_param_7
)
{
	.reg .pred 	%p<13>;
	.reg .b32 	%r<46>;
	.reg .b32 	%f<70>;
	.reg .b64 	%rd<40>;

	ld.param.u64 	%rd5, [_Z6matmulPfS_S_iiiif_param_0];
	ld.param.u64 	%rd6, [_Z6matmulPfS_S_iiiif_param_1];
	ld.param.u64 	%rd4, [_Z6matmulPfS_S_iiiif_param_2];
	ld.param.u32 	%r22, [_Z6matmulPfS_S_iiiif_param_3];
	ld.param.u32 	%r20, [_Z6matmulPfS_S_iiiif_param_4];
	ld.param.u32 	%r23, [_Z6matmulPfS_S_iiiif_param_6];
	ld.param.f32 	%f13, [_Z6matmulPfS_S_iiiif_param_7];
	cvta.to.global.u64 	%rd1, %rd6;
	cvta.to.global.u64 	%rd2, %rd5;
	mov.u32 	%r24, %ctaid.x;
	mov.u32 	%r25, %ntid.x;
	mov.u32 	%r26, %tid.x;
	mad.lo.s32 	%r1, %r24, %r25, %r26;
	mov.u32 	%r27, %ctaid.y;
	mov.u32 	%r28, %ntid.y;
	mov.u32 	%r29, %tid.y;
	mad.lo.s32 	%r30, %r27, %r28, %r29;
	setp.ge.s32 	%p1, %r1, %r22;
	setp.ge.s32 	%p2, %r30, %r23;
	or.pred  	%p3, %p1, %p2;
	@%p3 bra 	$L__BB0_14;
	setp.lt.s32 	%p4, %r20, 1;
	mov.f32 	%f69, 0f00000000;
	@%p4 bra 	$L__BB0_13;
	mul.lo.s32 	%r3, %r20, %r1;
	and.b32  	%r4, %r20, 7;
	setp.lt.u32 	%p5, %r20, 8;
	mov.f32 	%f69, 0f00000000;
	mov.b32 	%r44, 0;
	@%p5 bra 	$L__BB0_5;
	and.b32  	%r44, %r20, 2147483640;
	neg.s32 	%r42, %r44;
	shl.b32 	%r7, %r23, 3;
	add.s64 	%rd3, %rd2, 16;
	mov.f32 	%f69, 0f00000000;
	mul.wide.s32 	%rd11, %r23, 4;
	mov.u32 	%r40, %r3;
	mov.u32 	%r41, %r30;
$L__BB0_4:
	.pragma "nounroll";
	mul.wide.s32 	%rd7, %r40, 4;
	add.s64 	%rd8, %rd3, %rd7;
	ld.global.f32 	%f18, [%rd8+-16];
	mul.wide.s32 	%rd9, %r41, 4;
	add.s64 	%rd10, %rd1, %rd9;
	ld.global.f32 	%f19, [%rd10];
	fma.rn.f32 	%f20, %f18, %f19, %f69;
	ld.global.f32 	%f21, [%rd8+-12];
	add.s64 	%rd12, %rd10, %rd11;
	ld.global.f32 	%f22, [%rd12];
	fma.rn.f32 	%f23, %f21, %f22, %f20;
	ld.global.f32 	%f24, [%rd8+-8];
	add.s64 	%rd13, %rd12, %rd11;
	ld.global.f32 	%f25, [%rd13];
	fma.rn.f32 	%f26, %f24, %f25, %f23;
	ld.global.f32 	%f27, [%rd8+-4];
	add.s64 	%rd14, %rd13, %rd11;
	ld.global.f32 	%f28, [%rd14];
	fma.rn.f32 	%f29, %f27, %f28, %f26;
	ld.global.f32 	%f30, [%rd8];
	add.s64 	%rd15, %rd14, %rd11;
	ld.global.f32 	%f31, [%rd15];
	fma.rn.f32 	%f32, %f30, %f31, %f29;
	ld.global.f32 	%f33, [%rd8+4];
	add.s64 	%rd16, %rd15, %rd11;
	ld.global.f32 	%f34, [%rd16];
	fma.rn.f32 	%f35, %f33, %f34, %f32;
	ld.global.f32 	%f36, [%rd8+8];
	add.s64 	%rd17, %rd16, %rd11;
	ld.global.f32 	%f37, [%rd17];
	fma.rn.f32 	%f38, %f36, %f37, %f35;
	ld.global.f32 	%f39, [%rd8+12];
	add.s64 	%rd18, %rd17, %rd11;
	ld.global.f32 	%f40, [%rd18];
	fma.rn.f32 	%f69, %f39, %f40, %f38;
	add.s32 	%r42, %r42, 8;
	add.s32 	%r41, %r41, %r7;
	add.s32 	%r40, %r40, 8;
	setp.ne.s32 	%p6, %r42, 0;
	@%p6 bra 	$L__BB0_4;
$L__BB0_5:
	setp.eq.s32 	%p7, %r4, 0;
	@%p7 bra 	$L__BB0_13;
	and.b32  	%r15, %r20, 3;
	setp.lt.u32 	%p8, %r4, 4;
	@%p8 bra 	$L__BB0_8;
	add.s32 	%r32, %r44, %r3;
	mul.wide.s32 	%rd19, %r32, 4;
	add.s64 	%rd20, %rd2, %rd19;
	ld.global.f32 	%f42, [%rd20];
	mad.lo.s32 	%r33, %r44, %r23, %r30;
	mul.wide.s32 	%rd21, %r33, 4;
	add.s64 	%rd22, %rd1, %rd21;
	ld.global.f32 	%f43, [%rd22];
	fma.rn.f32 	%f44, %f42, %f43, %f69;
	ld.global.f32 	%f45, [%rd20+4];
	mul.wide.s32 	%rd23, %r23, 4;
	add.s64 	%rd24, %rd22, %rd23;
	ld.global.f32 	%f46, [%rd24];
	fma.rn.f32 	%f47, %f45, %f46, %f44;
	ld.global.f32 	%f48, [%rd20+8];
	add.s64 	%rd25, %rd24, %rd23;
	ld.global.f32 	%f49, [%rd25];
	fma.rn.f32 	%f50, %f48, %f49, %f47;
	ld.global.f32 	%f51, [%rd20+12];
	add.s64 	%rd26, %rd25, %rd23;
	ld.global.f32 	%f52, [%rd26];
	fma.rn.f32 	%f69, %f51, %f52, %f50;
	add.s32 	%r44, %r44, 4;
$L__BB0_8:
	setp.eq.s32 	%p9, %r15, 0;
	@%p9 bra 	$L__BB0_13;
	setp.eq.s32 	%p10, %r15, 1;
	@%p10 bra 	$L__BB0_11;
	add.s32 	%r34, %r44, %r3;
	mul.wide.s32 	%rd27, %r34, 4;
	add.s64 	%rd28, %rd2, %rd27;
	ld.global.f32 	%f54, [%rd28];
	mad.lo.s32 	%r35, %r44, %r23, %r30;
	mul.wide.s32 	%rd29, %r35, 4;
	add.s64 	%rd30, %rd1, %rd29;
	ld.global.f32 	%f55, [%rd30];
	fma.rn.f32 	%f56, %f54, %f55, %f69;
	ld.global.f32 	%f57, [%rd28+4];
	mul.wide.s32 	%rd31, %r23, 4;
	add.s64 	%rd32, %rd30, %rd31;
	ld.global.f32 	%f58, [%rd32];
	fma.rn.f32 	%f69, %f57, %f58, %f56;
	add.s32 	%r44, %r44, 2;
$L__BB0_11:
	and.b32  	%r36, %r20, 1;
	setp.eq.b32 	%p11, %r36, 1;
	not.pred 	%p12, %p11;
	@%p12 bra 	$L__BB0_13;
	add.s32 	%r37, %r44, %r3;
	mul.wide.s32 	%rd33, %r37, 4;
	add.s64 	%rd34, %rd2, %rd33;
	ld.global.f32 	%f59, [%rd34];
	mad.lo.s32 	%r38, %r44, %r23, %r30;
	mul.wide.s32 	%rd35, %r38, 4;
	add.s64 	%rd36, %rd1, %rd35;
	ld.global.f32 	%f60, [%rd36];
	fma.rn.f32 	%f69, %f59, %f60, %f69;
$L__BB0_13:
	mul.f32 	%f61, %f13, %f69;
	mad.lo.s32 	%r39, %r23, %r1, %r30;
	cvta.to.global.u64 	%rd37, %rd4;
	mul.wide.s32 	%rd38, %r39, 4;
	add.s64 	%rd39, %rd37, %rd38;
	st.global.f32 	[%rd39], %f61;
$L__BB0_14:
	ret;

}


// ===== COMPILED SASS (sm_100) =====

	.target	sm_100

	.elftype	@"ET_EXEC"


//--------------------- .note.nv.tkinfo           --------------------------
	.section	.note.nv.tkinfo,"",@"SHT_NOTE"
	.sectionflags	@"SHF_NOTE_NV_TKINFO"
	.tkinfo
        /*0018*/ 	.word	0x00000002
        /*0030*/ 	.string	""
        /*0030*/ 	.string	"ptxas"
        /*0030*/ 	.string	"Cuda compilation tools, release 13.0, V13.0.88"
        /*0030*/ 	.string	"Build cuda_13.0.r13.0/compiler.36424714_0"
        /*0030*/ 	.string	"-arch sm_100 -m 64 "



//--------------------- .note.nv.cuinfo           --------------------------
	.section	.note.nv.cuinfo,"",@"SHT_NOTE"
	.sectionflags	@"SHF_NOTE_NV_CUINFO"
        /*0018*/ 	.short	0x0002
        /*001a*/ 	.short	0x0064
        /*001c*/ 	.short	0x0082
	.zero		2


//--------------------- .nv.info                  --------------------------
	.section	.nv.info,"",@"SHT_CUDA_INFO"
	.align	4


	//----- nvinfo : EIATTR_REGCOUNT
	.align		4
        /*0000*/ 	.byte	0x04, 0x2f
        /*0002*/ 	.short	(.L_1 - .L_0)
	.align		4
.L_0:
        /*0004*/ 	.word	index@(_Z6matmulPfS_S_iiiif)
        /*0008*/ 	.word	0x00000020


	//----- nvinfo : EIATTR_FRAME_SIZE
	.align		4
.L_1:
        /*000c*/ 	.byte	0x04, 0x11
        /*000e*/ 	.short	(.L_3 - .L_2)
	.align		4
.L_2:
        /*0010*/ 	.word	index@(_Z6matmulPfS_S_iiiif)
        /*0014*/ 	.word	0x00000000


	//----- nvinfo : EIATTR_MIN_STACK_SIZE
	.align		4
.L_3:
        /*0018*/ 	.byte	0x04, 0x12
        /*001a*/ 	.short	(.L_5 - .L_4)
	.align		4
.L_4:
        /*001c*/ 	.word	index@(_Z6matmulPfS_S_iiiif)
        /*0020*/ 	.word	0x00000000
.L_5:


//--------------------- .nv.compat                --------------------------
	.section	.nv.compat,"",@"SHT_CUDA_COMPAT_INFO"
	.align	4
        /*0000*/ 	.byte	0x02, 0x09, 0x00, 0x00, 0x02, 0x02, 0x01, 0x00, 0x02, 0x05, 0x05, 0x00, 0x03, 0x07, 0x01, 0x01
        /*0010*/ 	.byte	0x02, 0x03, 0x00, 0x00, 0x02, 0x06, 0x01, 0x00, 0x04, 0x0b, 0x08, 0x00, 0x09, 0x00, 0x00, 0x00
        /*0020*/ 	.byte	0x00, 0x00, 0x00, 0x00


//--------------------- .nv.info._Z6matmulPfS_S_iiiif --------------------------
	.section	.nv.info._Z6matmulPfS_S_iiiif,"",@"SHT_CUDA_INFO"
	.sectionflags	@""
	.align	4


	//----- nvinfo : EIATTR_CUDA_API_VERSION
	.align		4
        /*0000*/ 	.byte	0x04, 0x37
        /*0002*/ 	.short	(.L_7 - .L_6)
.L_6:
        /*0004*/ 	.word	0x00000082


	//----- nvinfo : EIATTR_KPARAM_INFO
	.align		4
.L_7:
        /*0008*/ 	.byte	0x04, 0x17
        /*000a*/ 	.short	(.L_9 - .L_8)
.L_8:
        /*000c*/ 	.word	0x00000000
        /*0010*/ 	.short	0x0007
        /*0012*/ 	.short	0x0028
        /*0014*/ 	.byte	0x00, 0xf0, 0x11, 0x00


	//----- nvinfo : EIATTR_KPARAM_INFO
	.align		4
.L_9:
        /*0018*/ 	.byte	0x04, 0x17
        /*001a*/ 	.short	(.L_11 - .L_10)
.L_10:
        /*001c*/ 	.word	0x00000000
        /*0020*/ 	.short	0x0006
        /*0022*/ 	.short	0x0024
        /*0024*/ 	.byte	0x00, 0xf0, 0x11, 0x00


	//----- nvinfo : EIATTR_KPARAM_INFO
	.align		4
.L_11:
        /*0028*/ 	.byte	0x04, 0x17
        /*002a*/ 	.short	(.L_13 - .L_12)
.L_12:
        /*002c*/ 	.word	0x00000000
        /*0030*/ 	.short	0x0005
        /*0032*/ 	.short	0x0020
        /*0034*/ 	.byte	0x00, 0xf0, 0x11, 0x00


	//----- nvinfo : EIATTR_KPARAM_INFO
	.align		4
.L_13:
        /*0038*/ 	.byte	0x04, 0x17
        /*003a*/ 	.short	(.L_15 - .L_14)
.L_14:
        /*003c*/ 	.word	0x00000000
        /*0040*/ 	.short	0x0004
        /*0042*/ 	.short	0x001c
        /*0044*/ 	.byte	0x00, 0xf0, 0x11, 0x00


	//----- nvinfo : EIATTR_KPARAM_INFO
	.align		4
.L_15:
        /*0048*/ 	.byte	0x04, 0x17
        /*004a*/ 	.short	(.L_17 - .L_16)
.L_16:
        /*004c*/ 	.word	0x00000000
        /*0050*/ 	.short	0x0003
        /*0052*/ 	.short	0x0018
        /*0054*/ 	.byte	0x00, 0xf0, 0x11, 0x00


	//----- nvinfo : EIATTR_KPARAM_INFO
	.align		4
.L_17:
        /*0058*/ 	.byte	0x04, 0x17
        /*005a*/ 	.short	(.L_19 - .L_18)
.L_18:
        /*005c*/ 	.word	0x00000000
        /*0060*/ 	.short	0x0002
        /*0062*/ 	.short	0x0010
        /*0064*/ 	.byte	0x00, 0xf5, 0x21, 0x00


	//----- nvinfo : EIATTR_KPARAM_INFO
	.align		4
.L_19:
        /*0068*/ 	.byte	0x04, 0x17
        /*006a*/ 	.short	(.L_21 - .L_20)
.L_20:
        /*006c*/ 	.word	0x00000000
        /*0070*/ 	.short	0x0001
        /*0072*/ 	.short	0x0008
        /*0074*/ 	.byte	0x00, 0xf5, 0x21, 0x00


	//----- nvinfo : EIATTR_KPARAM_INFO
	.align		4
.L_21:
        /*0078*/ 	.byte	0x04, 0x17
        /*007a*/ 	.short	(.L_23 - .L_22)
.L_22:
        /*007c*/ 	.word	0x00000000
        /*0080*/ 	.short	0x0000
        /*0082*/ 	.short	0x0000
        /*0084*/ 	.byte	0x00, 0xf5, 0x21, 0x00


	//----- nvinfo : EIATTR_SPARSE_MMA_MASK
	.align		4
.L_23:
        /*0088*/ 	.byte	0x03, 0x50
        /*008a*/ 	.short	0x0000


	//----- nvinfo : EIATTR_MAXREG_COUNT
	.align		4
        /*008c*/ 	.byte	0x03, 0x1b
        /*008e*/ 	.short	0x00ff


	//----- nvinfo : EIATTR_MERCURY_ISA_VERSION
	.align		4
        /*0090*/ 	.byte	0x03, 0x5f
        /*0092*/ 	.short	0x0101


	//----- nvinfo : EIATTR_VRC_CTA_INIT_COUNT
	.align		4
        /*0094*/ 	.byte	0x02, 0x4a
	.zero		1
	.zero		1


	//----- nvinfo : EIATTR_EXIT_INSTR_OFFSETS
	.align		4
        /*0098*/ 	.byte	0x04, 0x1c
        /*009a*/ 	.short	(.L_25 - .L_24)


	//   ....[0]....
.L_24:
        /*009c*/ 	.word	0x000000d0


	//   ....[1]....
        /*00a0*/ 	.word	0x00000870


	//----- nvinfo : EIATTR_CBANK_PARAM_SIZE
	.align		4
.L_25:
        /*00a4*/ 	.byte	0x03, 0x19
        /*00a6*/ 	.short	0x002c


	//----- nvinfo : EIATTR_PARAM_CBANK
	.align		4
        /*00a8*/ 	.byte	0x04, 0x0a
        /*00aa*/ 	.short	(.L_27 - .L_26)
	.align		4
.L_26:
        /*00ac*/ 	.word	index@(.nv.constant0._Z6matmulPfS_S_iiiif)
        /*00b0*/ 	.short	0x0380
        /*00b2*/ 	.short	0x002c


	//----- nvinfo : EIATTR_SW_WAR
	.align		4
.L_27:
        /*00b4*/ 	.byte	0x04, 0x36
        /*00b6*/ 	.short	(.L_29 - .L_28)
.L_28:
        /*00b8*/ 	.word	0x00000008
.L_29:


//--------------------- .nv.callgraph             --------------------------
	.section	.nv.callgraph,"",@"SHT_CUDA_CALLGRAPH"
	.align	4
	.sectionentsize	8
	.align		4
        /*0000*/ 	.word	0x00000000
	.align		4
        /*0004*/ 	.word	0xffffffff
	.align		4
        /*0008*/ 	.word	0x00000000
	.align		4
        /*000c*/ 	.word	0xfffffffe
	.align		4
        /*0010*/ 	.word	0x00000000
	.align		4
        /*0014*/ 	.word	0xfffffffd
	.align		4
        /*0018*/ 	.word	0x00000000
	.align		4
        /*001c*/ 	.word	0xfffffffc


//--------------------- .text._Z6matmulPfS_S_iiiif --------------------------
	.section	.text._Z6matmulPfS_S_iiiif,"ax",@progbits
	.align	128
        .global         _Z6matmulPfS_S_iiiif
        .type           _Z6matmulPfS_S_iiiif,@function
        .size           _Z6matmulPfS_S_iiiif,(.L_x_5 - _Z6matmulPfS_S_iiiif)
        .other          _Z6matmulPfS_S_iiiif,@"STO_CUDA_ENTRY STV_DEFAULT"
_Z6matmulPfS_S_iiiif:
.text._Z6matmulPfS_S_iiiif:
[----:B------:R-:W-:Y:S01]  /*0000*/  LDC R1, c[0x0][0x37c] ;  /* 0x0000df00ff017b82 */ /* 0x000fe20000000800 */
[----:B------:R-:W0:Y:S07]  /*0010*/  S2R R5, SR_TID.Y ;  /* 0x0000000000057919 */ /* 0x000e2e0000002200 */
[----:B------:R-:W1:Y:S01]  /*0020*/  LDC R14, c[0x0][0x360] ;  /* 0x0000d800ff0e7b82 */ /* 0x000e620000000800 */
[----:B------:R-:W2:Y:S01]  /*0030*/  LDCU UR6, c[0x0][0x398] ;  /* 0x00007300ff0677ac */ /* 0x000ea20008000800 */
[----:B------:R-:W1:Y:S06]  /*0040*/  S2R R3, SR_TID.X ;  /* 0x0000000000037919 */ /* 0x000e6c0000002100 */
[----:B------:R-:W0:Y:S08]  /*0050*/  S2UR UR5, SR_CTAID.Y ;  /* 0x00000000000579c3 */ /* 0x000e300000002600 */
[----:B------:R-:W0:Y:S08]  /*0060*/  LDC R0, c[0x0][0x364] ;  /* 0x0000d900ff007b82 */ /* 0x000e300000000800 */
[----:B------:R-:W1:Y:S08]  /*0070*/  S2UR UR4, SR_CTAID.X ;  /* 0x00000000000479c3 */ /* 0x000e700000002500 */
[----:B------:R-:W3:Y:S01]  /*0080*/  LDC R15, c[0x0][0x3a4] ;  /* 0x0000e900ff0f7b82 */ /* 0x000ee20000000800 */
[----:B0-----:R-:W-:-:S02]  /*0090*/  IMAD R0, R0, UR5, R5 ;  /* 0x0000000500007c24 */ /* 0x001fc4000f8e0205 */
[----:B-1----:R-:W-:-:S03]  /*00a0*/  IMAD R14, R14, UR4, R3 ;  /* 0x000000040e0e7c24 */ /* 0x002fc6000f8e0203 */
[----:B---3--:R-:W-:-:S04]  /*00b0*/  ISETP.GE.AND P0, PT, R0, R15, PT ;  /* 0x0000000f0000720c */ /* 0x008fc80003f06270 */
[----:B--2---:R-:W-:-:S13]  /*00c0*/  ISETP.GE.OR P0, PT, R14, UR6, P0 ;  /* 0x000000060e007c0c */ /* 0x004fda0008706670 */
[----:B------:R-:W-:Y:S05]  /*00d0*/  @P0 EXIT ;  /* 0x000000000000094d */ /* 0x000fea0003800000 */
[----:B------:R-:W0:Y:S01]  /*00e0*/  LDC R17, c[0x0][0x39c] ;  /* 0x0000e700ff117b82 */ /* 0x000e220000000800 */
[----:B------:R-:W1:Y:S01]  /*00f0*/  LDCU.64 UR6, c[0x0][0x358] ;  /* 0x00006b00ff0677ac */ /* 0x000e620008000a00 */
[----:B------:R-:W-:Y:S01]  /*0100*/  HFMA2 R26, -RZ, RZ, 0, 0 ;  /* 0x00000000ff1a7431 */ /* 0x000fe200000001ff */
[----:B0-----:R-:W-:-:S13]  /*0110*/  ISETP.GE.AND P0, PT, R17, 0x1, PT ;  /* 0x000000011100780c */ /* 0x001fda0003f06270 */
[----:B-1----:R-:W-:Y:S05]  /*0120*/  @!P0 BRA `(.L_x_0) ;  /* 0x0000000400b88947 */ /* 0x002fea0003800000 */
[C---:B------:R-:W-:Y:S01]  /*0130*/  ISETP.GE.U32.AND P1, PT, R17.reuse, 0x8, PT ;  /* 0x000000081100780c */ /* 0x040fe20003f26070 */
[----:B------:R-:W-:Y:S01]  /*0140*/  IMAD R18, R14, R17, RZ ;  /* 0x000000110e127224 */ /* 0x000fe200078e02ff */
[----:B------:R-:W-:Y:S02]  /*0150*/  LOP3.LUT R25, R17, 0x7, RZ, 0xc0, !PT ;  /* 0x0000000711197812 */ /* 0x000fe400078ec0ff */
[----:B------:R-:W-:Y:S02]  /*0160*/  MOV R26, RZ ;  /* 0x000000ff001a7202 */ /* 0x000fe40000000f00 */
[----:B------:R-:W-:Y:S02]  /*0170*/  ISETP.NE.AND P0, PT, R25, RZ, PT ;  /* 0x000000ff1900720c */ /* 0x000fe40003f05270 */
[----:B------:R-:W-:-:S05]  /*0180*/  MOV R19, RZ ;  /* 0x000000ff00137202 */ /* 0x000fca0000000f00 */
[----:B------:R-:W-:Y:S06]  /*0190*/  @!P1 BRA `(.L_x_1) ;  /* 0x0000000000c49947 */ /* 0x000fec0003800000 */
[----:B------:R-:W0:Y:S01]  /*01a0*/  LDCU.64 UR4, c[0x0][0x380] ;  /* 0x00007000ff0477ac */ /* 0x000e220008000a00 */
[----:B------:R-:W-:Y:S02]  /*01b0*/  LOP3.LUT R19, R17, 0x7ffffff8, RZ, 0xc0, !PT ;  /* 0x7ffffff811137812 */ /* 0x000fe400078ec0ff */
[----:B------:R-:W-:Y:S02]  /*01c0*/  MOV R26, RZ ;  /* 0x000000ff001a7202 */ /* 0x000fe40000000f00 */
[----:B------:R-:W-:Y:S02]  /*01d0*/  MOV R16, R18 ;  /* 0x0000001200107202 */ /* 0x000fe40000000f00 */
[----:B------:R-:W-:Y:S02]  /*01e0*/  MOV R22, R0 ;  /* 0x0000000000167202 */ /* 0x000fe40000000f00 */
[----:B------:R-:W-:Y:S01]  /*01f0*/  IADD3 R20, PT, PT, -R19, RZ, RZ ;  /* 0x000000ff13147210 */ /* 0x000fe20007ffe1ff */
[----:B0-----:R-:W-:-:S04]  /*0200*/  UIADD3 UR4, UP0, UPT, UR4, 0x10, URZ ;  /* 0x0000001004047890 */ /* 0x001fc8000ff1e0ff */
[----:B------:R-:W-:-:S12]  /*0210*/  UIADD3.X UR5, UPT, UPT, URZ, UR5, URZ, UP0, !UPT ;  /* 0x00000005ff057290 */ /* 0x000fd800087fe4ff */
.L_x_2:
[----:B------:R-:W0:Y:S01]  /*0220*/  LDC.64 R12, c[0x0][0x388] ;  /* 0x0000e200ff0c7b82 */ /* 0x000e220000000a00 */
[----:B------:R-:W-:Y:S02]  /*0230*/  MOV R2, UR4 ;  /* 0x0000000400027c02 */ /* 0x000fe40008000f00 */
[----:B------:R-:W-:-:S03]  /*0240*/  MOV R3, UR5 ;  /* 0x0000000500037c02 */ /* 0x000fc60008000f00 */
[----:B------:R-:W-:-:S05]  /*0250*/  IMAD.WIDE R2, R16, 0x4, R2 ;  /* 0x0000000410027825 */ /* 0x000fca00078e0202 */
[----:B------:R-:W2:Y:S04]  /*0260*/  LDG.E R21, desc[UR6][R2.64+-0x10] ;  /* 0xfffff00602157981 */ /* 0x000ea8000c1e1900 */
[----:B------:R-:W3:Y:S04]  /*0270*/  LDG.E R23, desc[UR6][R2.64+-0xc] ;  /* 0xfffff40602177981 */ /* 0x000ee8000c1e1900 */
[----:B------:R-:W4:Y:S01]  /*0280*/  LDG.E R29, desc[UR6][R2.64+-0x8] ;  /* 0xfffff806021d7981 */ /* 0x000f22000c1e1900 */
[----:B0-----:R-:W-:-:S05]  /*0290*/  IMAD.WIDE R12, R22, 0x4, R12 ;  /* 0x00000004160c7825 */ /* 0x001fca00078e020c */
[----:B------:R0:W2:Y:S01]  /*02a0*/  LDG.E R24, desc[UR6][R12.64] ;  /* 0x000000060c187981 */ /* 0x0000a2000c1e1900 */
[----:B------:R-:W-:-:S04]  /*02b0*/  IMAD.WIDE R10, R15, 0x4, R12 ;  /* 0x000000040f0a7825 */ /* 0x000fc800078e020c */
[C---:B------:R-:W-:Y:S02]  /*02c0*/  IMAD.WIDE R4, R15.reuse, 0x4, R10 ;  /* 0x000000040f047825 */ /* 0x040fe400078e020a */
[----:B------:R-:W3:Y:S02]  /*02d0*/  LDG.E R10, desc[UR6][R10.64] ;  /* 0x000000060a0a7981 */ /* 0x000ee4000c1e1900 */
[C---:B------:R-:W-:Y:S02]  /*02e0*/  IMAD.WIDE R6, R15.reuse, 0x4, R4 ;  /* 0x000000040f067825 */ /* 0x040fe400078e0204 */
[----:B------:R1:W4:Y:S02]  /*02f0*/  LDG.E R28, desc[UR6][R4.64] ;  /* 0x00000006041c7981 */ /* 0x000324000c1e1900 */
[C---:B------:R-:W-:Y:S02]  /*0300*/  IMAD.WIDE R8, R15.reuse, 0x4, R6 ;  /* 0x000000040f087825 */ /* 0x040fe400078e0206 */
[----:B------:R-:W5:Y:S02]  /*0310*/  LDG.E R6, desc[UR6][R6.64] ;  /* 0x0000000606067981 */ /* 0x000f64000c1e1900 */
[----:B0-----:R-:W-:-:S05]  /*0320*/  IMAD.WIDE R12, R15, 0x4, R8 ;  /* 0x000000040f0c7825 */ /* 0x001fca00078e0208 */
[----:B------:R-:W5:Y:S04]  /*0330*/  LDG.E R11, desc[UR6][R12.64] ;  /* 0x000000060c0b7981 */ /* 0x000f68000c1e1900 */
[----:B------:R-:W5:Y:S04]  /*0340*/  LDG.E R7, desc[UR6][R8.64] ;  /* 0x0000000608077981 */ /* 0x000f68000c1e1900 */
[----:B------:R-:W5:Y:S04]  /*0350*/  LDG.E R9, desc[UR6][R2.64+-0x4] ;  /* 0xfffffc0602097981 */ /* 0x000f68000c1e1900 */
[----:B------:R-:W5:Y:S01]  /*0360*/  LDG.E R8, desc[UR6][R2.64+0x8] ;  /* 0x0000080602087981 */ /* 0x000f62000c1e1900 */
[----:B--2---:R-:W-:Y:S01]  /*0370*/  FFMA R24, R21, R24, R26 ;  /* 0x0000001815187223 */ /* 0x004fe2000000001a */
[----:B------:R-:W-:-:S02]  /*0380*/  IMAD.WIDE R26, R15, 0x4, R12 ;  /* 0x000000040f1a7825 */ /* 0x000fc400078e020c */
[----:B------:R-:W2:Y:S04]  /*0390*/  LDG.E R21, desc[UR6][R2.64] ;  /* 0x0000000602157981 */ /* 0x000ea8000c1e1900 */
[----:B------:R-:W2:Y:S01]  /*03a0*/  LDG.E R12, desc[UR6][R2.64+0x4] ;  /* 0x00000406020c7981 */ /* 0x000ea2000c1e1900 */
[----:B-1----:R-:W-:-:S03]  /*03b0*/  IMAD.WIDE R4, R15, 0x4, R26 ;  /* 0x000000040f047825 */ /* 0x002fc600078e021a */
[----:B------:R-:W2:Y:S04]  /*03c0*/  LDG.E R13, desc[UR6][R2.64+0xc] ;  /* 0x00000c06020d7981 */ /* 0x000ea8000c1e1900 */
[----:B------:R-:W2:Y:S04]  /*03d0*/  LDG.E R4, desc[UR6][R4.64] ;  /* 0x0000000604047981 */ /* 0x000ea8000c1e1900 */
[----:B------:R-:W2:Y:S01]  /*03e0*/  LDG.E R3, desc[UR6][R26.64] ;  /* 0x000000061a037981 */ /* 0x000ea2000c1e1900 */
[----:B---3--:R-:W-:Y:S01]  /*03f0*/  FFMA R10, R23, R10, R24 ;  /* 0x0000000a170a7223 */ /* 0x008fe20000000018 */
[----:B------:R-:W-:-:S03]  /*0400*/  IADD3 R20, PT, PT, R20, 0x8, RZ ;  /* 0x0000000814147810 */ /* 0x000fc60007ffe0ff */
[----:B----4-:R-:W-:Y:S01]  /*0410*/  FFMA R10, R29, R28, R10 ;  /* 0x0000001c1d0a7223 */ /* 0x010fe2000000000a */
[----:B------:R-:W-:Y:S02]  /*0420*/  ISETP.NE.AND P1, PT, R20, RZ, PT ;  /* 0x000000ff1400720c */ /* 0x000fe40003f25270 */
[----:B------:R-:W-:Y:S01]  /*0430*/  LEA R22, R15, R22, 0x3 ;  /* 0x000000160f167211 */ /* 0x000fe200078e18ff */
[----:B-----5:R-:W-:Y:S01]  /*0440*/  FFMA R6, R9, R6, R10 ;  /* 0x0000000609067223 */ /* 0x020fe2000000000a */
[----:B------:R-:W-:-:S03]  /*0450*/  IADD3 R16, PT, PT, R16, 0x8, RZ ;  /* 0x0000000810107810 */ /* 0x000fc60007ffe0ff */
[----:B--2---:R-:W-:-:S04]  /*0460*/  FFMA R7, R21, R7, R6 ;  /* 0x0000000715077223 */ /* 0x004fc80000000006 */
[----:B------:R-:W-:-:S04]  /*0470*/  FFMA R7, R12, R11, R7 ;  /* 0x0000000b0c077223 */ /* 0x000fc80000000007 */
[----:B------:R-:W-:-:S04]  /*0480*/  FFMA R8, R8, R3, R7 ;  /* 0x0000000308087223 */ /* 0x000fc80000000007 */
[----:B------:R-:W-:Y:S01]  /*0490*/  FFMA R26, R13, R4, R8 ;  /* 0x000000040d1a7223 */ /* 0x000fe20000000008 */
[----:B------:R-:W-:Y:S06]  /*04a0*/  @P1 BRA `(.L_x_2) ;  /* 0xfffffffc005c1947 */ /* 0x000fec000383ffff */
.L_x_1:
[----:B------:R-:W-:Y:S05]  /*04b0*/  @!P0 BRA `(.L_x_0) ;  /* 0x0000000000d48947 */ /* 0x000fea0003800000 */
[----:B------:R-:W-:Y:S02]  /*04c0*/  ISETP.GE.U32.AND P0, PT, R25, 0x4, PT ;  /* 0x000000041900780c */ /* 0x000fe40003f06070 */
[----:B------:R-:W-:-:S04]  /*04d0*/  LOP3.LUT R12, R17, 0x3, RZ, 0xc0, !PT ;  /* 0x00000003110c7812 */ /* 0x000fc800078ec0ff */
[----:B------:R-:W-:-:S07]  /*04e0*/  ISETP.NE.AND P1, PT, R12, RZ, PT ;  /* 0x000000ff0c00720c */ /* 0x000fce0003f25270 */
[----:B------:R-:W-:Y:S06]  /*04f0*/  @!P0 BRA `(.L_x_3) ;  /* 0x0000000000588947 */ /* 0x000fec0003800000 */
[----:B------:R-:W0:Y:S01]  /*0500*/  LDC.64 R8, c[0x0][0x388] ;  /* 0x0000e200ff087b82 */ /* 0x000e220000000a00 */
[----:B------:R-:W-:Y:S01]  /*0510*/  IMAD R7, R19, R15, R0 ;  /* 0x0000000f13077224 */ /* 0x000fe200078e0200 */
[----:B------:R-:W-:-:S06]  /*0520*/  IADD3 R5, PT, PT, R18, R19, RZ ;  /* 0x0000001312057210 */ /* 0x000fcc0007ffe0ff */
[----:B------:R-:W1:Y:S01]  /*0530*/  LDC.64 R2, c[0x0][0x380] ;  /* 0x0000e000ff027b82 */ /* 0x000e620000000a00 */
[----:B0-----:R-:W-:-:S04]  /*0540*/  IMAD.WIDE R8, R7, 0x4, R8 ;  /* 0x0000000407087825 */ /* 0x001fc800078e0208 */
[----:B------:R-:W-:Y:S02]  /*0550*/  IMAD.WIDE R10, R15, 0x4, R8 ;  /* 0x000000040f0a7825 */ /* 0x000fe400078e0208 */
[----:B------:R-:W2:Y:S02]  /*0560*/  LDG.E R8, desc[UR6][R8.64] ;  /* 0x0000000608087981 */ /* 0x000ea4000c1e1900 */
[----:B-1----:R-:W-:-:S04]  /*0570*/  IMAD.WIDE R2, R5, 0x4, R2 ;  /* 0x0000000405027825 */ /* 0x002fc800078e0202 */
[C---:B------:R-:W-:Y:S01]  /*0580*/  IMAD.WIDE R4, R15.reuse, 0x4, R10 ;  /* 0x000000040f047825 */ /* 0x040fe200078e020a */
[----:B------:R-:W2:Y:S04]  /*0590*/  LDG.E R13, desc[UR6][R2.64] ;  /* 0x00000006020d7981 */ /* 0x000ea8000c1e1900 */
[----:B------:R-:W3:Y:S01]  /*05a0*/  LDG.E R10, desc[UR6][R10.64] ;  /* 0x000000060a0a7981 */ /* 0x000ee2000c1e1900 */
[----:B------:R-:W-:-:S03]  /*05b0*/  IMAD.WIDE R6, R15, 0x4, R4 ;  /* 0x000000040f067825 */ /* 0x000fc600078e0204 */
[----:B------:R-:W3:Y:S04]  /*05c0*/  LDG.E R16, desc[UR6][R2.64+0x4] ;  /* 0x0000040602107981 */ /* 0x000ee8000c1e1900 */
[----:B------:R-:W4:Y:S04]  /*05d0*/  LDG.E R21, desc[UR6][R4.64] ;  /* 0x0000000604157981 */ /* 0x000f28000c1e1900 */
[----:B------:R-:W4:Y:S04]  /*05e0*/  LDG.E R20, desc[UR6][R2.64+0x8] ;  /* 0x0000080602147981 */ /* 0x000f28000c1e1900 */
[----:B------:R-:W5:Y:S04]  /*05f0*/  LDG.E R22, desc[UR6][R2.64+0xc] ;  /* 0x00000c0602167981 */ /* 0x000f68000c1e1900 */
[----:B------:R-:W5:Y:S01]  /*0600*/  LDG.E R6, desc[UR6][R6.64] ;  /* 0x0000000606067981 */ /* 0x000f62000c1e1900 */
[----:B------:R-:W-:Y:S01]  /*0610*/  IADD3 R19, PT, PT, R19, 0x4, RZ ;  /* 0x0000000413137810 */ /* 0x000fe20007ffe0ff */
[----:B--2---:R-:W-:-:S04]  /*0620*/  FFMA R13, R13, R8, R26 ;  /* 0x000000080d0d7223 */ /* 0x004fc8000000001a */
[----:B---3--:R-:W-:-:S04]  /*0630*/  FFMA R13, R16, R10, R13 ;  /* 0x0000000a100d7223 */ /* 0x008fc8000000000d */
[----:B----4-:R-:W-:-:S04]  /*0640*/  FFMA R13, R20, R21, R13 ;  /* 0x00000015140d7223 */ /* 0x010fc8000000000d */
[----:B-----5:R-:W-:-:S07]  /*0650*/  FFMA R26, R22, R6, R13 ;  /* 0x00000006161a7223 */ /* 0x020fce000000000d */
.L_x_3:
[----:B------:R-:W-:Y:S05]  /*0660*/  @!P1 BRA `(.L_x_0) ;  /* 0x0000000000689947 */ /* 0x000fea0003800000 */
[----:B------:R-:W0:Y:S01]  /*0670*/  LDC.64 R8, c[0x0][0x388] ;  /* 0x0000e200ff087b82 */ /* 0x000e220000000a00 */
[----:B------:R-:W-:Y:S02]  /*0680*/  ISETP.NE.AND P0, PT, R12, 0x1, PT ;  /* 0x000000010c00780c */ /* 0x000fe40003f05270 */
[----:B------:R-:W-:-:S04]  /*0690*/  LOP3.LUT R17, R17, 0x1, RZ, 0xc0, !PT ;  /* 0x0000000111117812 */ /* 0x000fc800078ec0ff */
[----:B------:R-:W-:Y:S01]  /*06a0*/  ISETP.NE.U32.AND P1, PT, R17, 0x1, PT ;  /* 0x000000011100780c */ /* 0x000fe20003f25070 */
[----:B------:R-:W1:Y:S06]  /*06b0*/  LDC.64 R6, c[0x0][0x380] ;  /* 0x0000e000ff067b82 */ /* 0x000e6c0000000a00 */
[C---:B------:R-:W-:Y:S01]  /*06c0*/  @P0 IMAD R13, R19.reuse, R15, R0 ;  /* 0x0000000f130d0224 */ /* 0x040fe200078e0200 */
[----:B------:R-:W-:Y:S01]  /*06d0*/  @P0 IADD3 R11, PT, PT, R18, R19, RZ ;  /* 0x00000013120b0210 */ /* 0x000fe20007ffe0ff */
[----:B------:R-:W2:Y:S01]  /*06e0*/  LDC.64 R4, c[0x0][0x380] ;  /* 0x0000e000ff047b82 */ /* 0x000ea20000000a00 */
[----:B------:R-:W-:-:S07]  /*06f0*/  @P0 IADD3 R19, PT, PT, R19, 0x2, RZ ;  /* 0x0000000213130810 */ /* 0x000fce0007ffe0ff */
[----:B------:R-:W3:Y:S01]  /*0700*/  LDC.64 R2, c[0x0][0x388] ;  /* 0x0000e200ff027b82 */ /* 0x000ee20000000a00 */
[----:B0-----:R-:W-:Y:S01]  /*0710*/  @P0 IMAD.WIDE R8, R13, 0x4, R8 ;  /* 0x000000040d080825 */ /* 0x001fe200078e0208 */
[----:B------:R-:W-:-:S03]  /*0720*/  @!P1 IADD3 R13, PT, PT, R18, R19, RZ ;  /* 0x00000013120d9210 */ /* 0x000fc60007ffe0ff */
[----:B------:R-:W-:Y:S01]  /*0730*/  @!P1 IMAD R19, R19, R15, R0 ;  /* 0x0000000f13139224 */ /* 0x000fe200078e0200 */
[----:B------:R-:W4:Y:S01]  /*0740*/  @P0 LDG.E R12, desc[UR6][R8.64] ;  /* 0x00000006080c0981 */ /* 0x000f22000c1e1900 */
[----:B-1----:R-:W-:-:S04]  /*0750*/  @P0 IMAD.WIDE R6, R11, 0x4, R6 ;  /* 0x000000040b060825 */ /* 0x002fc800078e0206 */
[----:B------:R-:W-:Y:S01]  /*0760*/  @P0 IMAD.WIDE R10, R15, 0x4, R8 ;  /* 0x000000040f0a0825 */ /* 0x000fe200078e0208 */
[----:B------:R-:W4:Y:S03]  /*0770*/  @P0 LDG.E R17, desc[UR6][R6.64] ;  /* 0x0000000606110981 */ /* 0x000f26000c1e1900 */
[----:B--2---:R-:W-:Y:S01]  /*0780*/  @!P1 IMAD.WIDE R4, R13, 0x4, R4 ;  /* 0x000000040d049825 */ /* 0x004fe200078e0204 */
[----:B------:R-:W2:Y:S04]  /*0790*/  @P0 LDG.E R21, desc[UR6][R6.64+0x4] ;  /* 0x0000040606150981 */ /* 0x000ea8000c1e1900 */
[----:B------:R-:W2:Y:S01]  /*07a0*/  @P0 LDG.E R10, desc[UR6][R10.64] ;  /* 0x000000060a0a0981 */ /* 0x000ea2000c1e1900 */
[----:B---3--:R-:W-:-:S03]  /*07b0*/  @!P1 IMAD.WIDE R2, R19, 0x4, R2 ;  /* 0x0000000413029825 */ /* 0x008fc600078e0202 */
[----:B------:R-:W3:Y:S04]  /*07c0*/  @!P1 LDG.E R5, desc[UR6][R4.64] ;  /* 0x0000000604059981 */ /* 0x000ee8000c1e1900 */
[----:B------:R-:W3:Y:S01]  /*07d0*/  @!P1 LDG.E R2, desc[UR6][R2.64] ;  /* 0x0000000602029981 */ /* 0x000ee2000c1e1900 */
[----:B----4-:R-:W-:-:S04]  /*07e0*/  @P0 FFMA R12, R17, R12, R26 ;  /* 0x0000000c110c0223 */ /* 0x010fc8000000001a */
[----:B--2---:R-:W-:-:S04]  /*07f0*/  @P0 FFMA R26, R21, R10, R12 ;  /* 0x0000000a151a0223 */ /* 0x004fc8000000000c */
[----:B---3--:R-:W-:-:S07]  /*0800*/  @!P1 FFMA R26, R5, R2, R26 ;  /* 0x00000002051a9223 */ /* 0x008fce000000001a */
.L_x_0:
[----:B------:R-:W0:Y:S01]  /*0810*/  LDC.64 R2, c[0x0][0x390] ;  /* 0x0000e400ff027b82 */ /* 0x000e220000000a00 */
[----:B------:R-:W1:Y:S01]  /*0820*/  LDCU UR4, c[0x0][0x3a8] ;  /* 0x00007500ff0477ac */ /* 0x000e620008000800 */
[----:B------:R-:W-:Y:S02]  /*0830*/  IMAD R15, R14, R15, R0 ;  /* 0x0000000f0e0f7224 */ /* 0x000fe400078e0200 */
[----:B-1----:R-:W-:Y:S02]  /*0840*/  FMUL R5, R26, UR4 ;  /* 0x000000041a057c20 */ /* 0x002fe40008400000 */
[----:B0-----:R-:W-:-:S05]  /*0850*/  IMAD.WIDE R2, R15, 0x4, R2 ;  /* 0x000000040f027825 */ /* 0x001fca00078e0202 */
[----:B------:R-:W-:Y:S01]  /*0860*/  STG.E desc[UR6][R2.64], R5 ;  /* 0x0000000502007986 */ /* 0x000fe2000c101906 */
[----:B------:R-:W-:Y:S05]  /*0870*/  EXIT ;  /* 0x000000000000794d */ /* 0x000fea0003800000 */
.L_x_4:
[----:B------:R-:W-:-:S00]  /*0880*/  BRA `(.L_x_4) ;  /* 0xfffffffc00fc7947 */ /* 0x000fc0000383ffff */
[----:B------:R-:W-:-:S00]  /*0890*/  NOP ;  /* 0x0000000000007918 */ /* 0x000fc00000000000 */
        /* <DEDUP_REMOVED lines=14> */
.L_x_5:


//--------------------- .nv.shared.reserved.0     --------------------------
	.section	.nv.shared.reserved.0,"aw",@nobits
	.weak		__nv_reservedSMEM_offset_0_alias
	.size		__nv_reservedSMEM_offset_0_alias, 0, 64
	.other		__nv_reservedSMEM_offset_0_alias,@"STO_CUDA_RESERVED_SHARED STV_DEFAULT"
__nv_reservedSMEM_offset_0_alias:
	.zero		0
	.zero		64


//--------------------- .nv.constant0._Z6matmulPfS_S_iiiif --------------------------
	.section	.nv.constant0._Z6matmulPfS_S_iiiif,"a",@progbits
	.sectionflags	@""
	.align	4
.nv.constant0._Z6matmulPfS_S_iiiif:
	.zero		940


//--------------------- SYMBOLS --------------------------

	.type		.nv.reservedSmem.offset0,@object
	.size		.nv.reservedSmem.offset0,0x4
